//
// Generated by NVIDIA NVVM Compiler
//
// Compiler Build ID: CL-36424714
// Cuda compilation tools, release 13.0, V13.0.88
// Based on NVVM 20.0.0
//

.version 9.0
.target sm_100
.address_size 64

	// .globl	_Z11gemm_sharedPKfS0_Pfi
// _ZZ11gemm_sharedPKfS0_PfiE2As has been demoted
// _ZZ11gemm_sharedPKfS0_PfiE2Bs has been demoted

.visible .entry _Z11gemm_sharedPKfS0_Pfi(
	.param .u64 .ptr .align 1 _Z11gemm_sharedPKfS0_Pfi_param_0,
	.param .u64 .ptr .align 1 _Z11gemm_sharedPKfS0_Pfi_param_1,
	.param .u64 .ptr .align 1 _Z11gemm_sharedPKfS0_Pfi_param_2,
	.param .u32 _Z11gemm_sharedPKfS0_Pfi_param_3
)
{
	.reg .pred 	%p<8>;
	.reg .b32 	%r<41>;
	.reg .b32 	%f<111>;
	.reg .b64 	%rd<13>;
	// demoted variable
	.shared .align 4 .b8 _ZZ11gemm_sharedPKfS0_PfiE2As[4096];
	// demoted variable
	.shared .align 4 .b8 _ZZ11gemm_sharedPKfS0_PfiE2Bs[4096];
	ld.param.u64 	%rd3, [_Z11gemm_sharedPKfS0_Pfi_param_0];
	ld.param.u64 	%rd4, [_Z11gemm_sharedPKfS0_Pfi_param_1];
	ld.param.u64 	%rd5, [_Z11gemm_sharedPKfS0_Pfi_param_2];
	ld.param.u32 	%r23, [_Z11gemm_sharedPKfS0_Pfi_param_3];
	mov.u32 	%r24, %ctaid.y;
	shl.b32 	%r25, %r24, 5;
	mov.u32 	%r38, %tid.y;
	add.s32 	%r2, %r25, %r38;
	mov.u32 	%r26, %ctaid.x;
	shl.b32 	%r3, %r26, 5;
	mov.u32 	%r36, %tid.x;
	add.s32 	%r5, %r3, %r36;
	setp.lt.s32 	%p1, %r23, 1;
	mov.f32 	%f110, 0f00000000;
	@%p1 bra 	$L__BB0_7;
	shl.b32 	%r28, %r38, 7;
	mov.u32 	%r29, _ZZ11gemm_sharedPKfS0_PfiE2As;
	add.s32 	%r6, %r29, %r28;
	shl.b32 	%r30, %r36, 2;
	add.s32 	%r7, %r6, %r30;
	mov.u32 	%r31, _ZZ11gemm_sharedPKfS0_PfiE2Bs;
	add.s32 	%r9, %r31, %r30;
	add.s32 	%r8, %r9, %r28;
	mad.lo.s32 	%r32, %r38, %r23, %r36;
	add.s32 	%r39, %r32, %r3;
	shl.b32 	%r11, %r23, 5;
	mad.lo.s32 	%r37, %r23, %r2, %r36;
	cvta.to.global.u64 	%rd1, %rd3;
	cvta.to.global.u64 	%rd2, %rd4;
	mov.f32 	%f110, 0f00000000;
	mov.b32 	%r40, 0;
$L__BB0_2:
	max.u32 	%r33, %r2, %r36;
	setp.ge.u32 	%p2, %r33, %r23;
	mov.f32 	%f108, 0f00000000;
	@%p2 bra 	$L__BB0_4;
	mul.wide.u32 	%rd6, %r37, 4;
	add.s64 	%rd7, %rd1, %rd6;
	ld.global.f32 	%f108, [%rd7];
$L__BB0_4:
	setp.ge.s32 	%p3, %r5, %r23;
	st.shared.f32 	[%r7], %f108;
	setp.ge.u32 	%p4, %r38, %r23;
	mov.f32 	%f109, 0f00000000;
	or.pred  	%p5, %p3, %p4;
	@%p5 bra 	$L__BB0_6;
	mul.wide.u32 	%rd8, %r39, 4;
	add.s64 	%rd9, %rd2, %rd8;
	ld.global.f32 	%f109, [%rd9];
$L__BB0_6:
	st.shared.f32 	[%r8], %f109;
	bar.sync 	0;
	ld.shared.f32 	%f12, [%r6];
	ld.shared.f32 	%f13, [%r9];
	fma.rn.f32 	%f14, %f12, %f13, %f110;
	ld.shared.f32 	%f15, [%r6+4];
	ld.shared.f32 	%f16, [%r9+128];
	fma.rn.f32 	%f17, %f15, %f16, %f14;
	ld.shared.f32 	%f18, [%r6+8];
	ld.shared.f32 	%f19, [%r9+256];
	fma.rn.f32 	%f20, %f18, %f19, %f17;
	ld.shared.f32 	%f21, [%r6+12];
	ld.shared.f32 	%f22, [%r9+384];
	fma.rn.f32 	%f23, %f21, %f22, %f20;
	ld.shared.f32 	%f24, [%r6+16];
	ld.shared.f32 	%f25, [%r9+512];
	fma.rn.f32 	%f26, %f24, %f25, %f23;
	ld.shared.f32 	%f27, [%r6+20];
	ld.shared.f32 	%f28, [%r9+640];
	fma.rn.f32 	%f29, %f27, %f28, %f26;
	ld.shared.f32 	%f30, [%r6+24];
	ld.shared.f32 	%f31, [%r9+768];
	fma.rn.f32 	%f32, %f30, %f31, %f29;
	ld.shared.f32 	%f33, [%r6+28];
	ld.shared.f32 	%f34, [%r9+896];
	fma.rn.f32 	%f35, %f33, %f34, %f32;
	ld.shared.f32 	%f36, [%r6+32];
	ld.shared.f32 	%f37, [%r9+1024];
	fma.rn.f32 	%f38, %f36, %f37, %f35;
	ld.shared.f32 	%f39, [%r6+36];
	ld.shared.f32 	%f40, [%r9+1152];
	fma.rn.f32 	%f41, %f39, %f40, %f38;
	ld.shared.f32 	%f42, [%r6+40];
	ld.shared.f32 	%f43, [%r9+1280];
	fma.rn.f32 	%f44, %f42, %f43, %f41;
	ld.shared.f32 	%f45, [%r6+44];
	ld.shared.f32 	%f46, [%r9+1408];
	fma.rn.f32 	%f47, %f45, %f46, %f44;
	ld.shared.f32 	%f48, [%r6+48];
	ld.shared.f32 	%f49, [%r9+1536];
	fma.rn.f32 	%f50, %f48, %f49, %f47;
	ld.shared.f32 	%f51, [%r6+52];
	ld.shared.f32 	%f52, [%r9+1664];
	fma.rn.f32 	%f53, %f51, %f52, %f50;
	ld.shared.f32 	%f54, [%r6+56];
	ld.shared.f32 	%f55, [%r9+1792];
	fma.rn.f32 	%f56, %f54, %f55, %f53;
	ld.shared.f32 	%f57, [%r6+60];
	ld.shared.f32 	%f58, [%r9+1920];
	fma.rn.f32 	%f59, %f57, %f58, %f56;
	ld.shared.f32 	%f60, [%r6+64];
	ld.shared.f32 	%f61, [%r9+2048];
	fma.rn.f32 	%f62, %f60, %f61, %f59;
	ld.shared.f32 	%f63, [%r6+68];
	ld.shared.f32 	%f64, [%r9+2176];
	fma.rn.f32 	%f65, %f63, %f64, %f62;
	ld.shared.f32 	%f66, [%r6+72];
	ld.shared.f32 	%f67, [%r9+2304];
	fma.rn.f32 	%f68, %f66, %f67, %f65;
	ld.shared.f32 	%f69, [%r6+76];
	ld.shared.f32 	%f70, [%r9+2432];
	fma.rn.f32 	%f71, %f69, %f70, %f68;
	ld.shared.f32 	%f72, [%r6+80];
	ld.shared.f32 	%f73, [%r9+2560];
	fma.rn.f32 	%f74, %f72, %f73, %f71;
	ld.shared.f32 	%f75, [%r6+84];
	ld.shared.f32 	%f76, [%r9+2688];
	fma.rn.f32 	%f77, %f75, %f76, %f74;
	ld.shared.f32 	%f78, [%r6+88];
	ld.shared.f32 	%f79, [%r9+2816];
	fma.rn.f32 	%f80, %f78, %f79, %f77;
	ld.shared.f32 	%f81, [%r6+92];
	ld.shared.f32 	%f82, [%r9+2944];
	fma.rn.f32 	%f83, %f81, %f82, %f80;
	ld.shared.f32 	%f84, [%r6+96];
	ld.shared.f32 	%f85, [%r9+3072];
	fma.rn.f32 	%f86, %f84, %f85, %f83;
	ld.shared.f32 	%f87, [%r6+100];
	ld.shared.f32 	%f88, [%r9+3200];
	fma.rn.f32 	%f89, %f87, %f88, %f86;
	ld.shared.f32 	%f90, [%r6+104];
	ld.shared.f32 	%f91, [%r9+3328];
	fma.rn.f32 	%f92, %f90, %f91, %f89;
	ld.shared.f32 	%f93, [%r6+108];
	ld.shared.f32 	%f94, [%r9+3456];
	fma.rn.f32 	%f95, %f93, %f94, %f92;
	ld.shared.f32 	%f96, [%r6+112];
	ld.shared.f32 	%f97, [%r9+3584];
	fma.rn.f32 	%f98, %f96, %f97, %f95;
	ld.shared.f32 	%f99, [%r6+116];
	ld.shared.f32 	%f100, [%r9+3712];
	fma.rn.f32 	%f101, %f99, %f100, %f98;
	ld.shared.f32 	%f102, [%r6+120];
	ld.shared.f32 	%f103, [%r9+3840];
	fma.rn.f32 	%f104, %f102, %f103, %f101;
	ld.shared.f32 	%f105, [%r6+124];
	ld.shared.f32 	%f106, [%r9+3968];
	fma.rn.f32 	%f110, %f105, %f106, %f104;
	bar.sync 	0;
	add.s32 	%r40, %r40, 32;
	add.s32 	%r39, %r39, %r11;
	add.s32 	%r38, %r38, 32;
	add.s32 	%r37, %r37, 32;
	add.s32 	%r36, %r36, 32;
	setp.lt.s32 	%p6, %r40, %r23;
	@%p6 bra 	$L__BB0_2;
$L__BB0_7:
	max.s32 	%r34, %r2, %r5;
	setp.ge.s32 	%p7, %r34, %r23;
	@%p7 bra 	$L__BB0_9;
	mad.lo.s32 	%r35, %r23, %r2, %r5;
	cvta.to.global.u64 	%rd10, %rd5;
	mul.wide.s32 	%rd11, %r35, 4;
	add.s64 	%rd12, %rd10, %rd11;
	st.global.f32 	[%rd12], %f110;
$L__BB0_9:
	ret;

}


// ===== COMPILED SASS (sm_100) =====

	.target	sm_100

	.elftype	@"ET_EXEC"


//--------------------- .note.nv.tkinfo           --------------------------
	.section	.note.nv.tkinfo,"",@"SHT_NOTE"
	.sectionflags	@"SHF_NOTE_NV_TKINFO"
	.tkinfo
        /*0018*/ 	.word	0x00000002
        /*0030*/ 	.string	""
        /*0030*/ 	.string	"ptxas"
        /*0030*/ 	.string	"Cuda compilation tools, release 13.0, V13.0.88"
        /*0030*/ 	.string	"Build cuda_13.0.r13.0/compiler.36424714_0"
        /*0030*/ 	.string	"-arch sm_100 -m 64 "



//--------------------- .note.nv.cuinfo           --------------------------
	.section	.note.nv.cuinfo,"",@"SHT_NOTE"
	.sectionflags	@"SHF_NOTE_NV_CUINFO"
        /*0018*/ 	.short	0x0002
        /*001a*/ 	.short	0x0064
        /*001c*/ 	.short	0x0082
	.zero		2


//--------------------- .nv.info                  --------------------------
	.section	.nv.info,"",@"SHT_CUDA_INFO"
	.align	4


	//----- nvinfo : EIATTR_REGCOUNT
	.align		4
        /*0000*/ 	.byte	0x04, 0x2f
        /*0002*/ 	.short	(.L_1 - .L_0)
	.align		4
.L_0:
        /*0004*/ 	.word	index@(_Z11gemm_sharedPKfS0_Pfi)
        /*0008*/ 	.word	0x00000020


	//----- nvinfo : EIATTR_FRAME_SIZE
	.align		4
.L_1:
        /*000c*/ 	.byte	0x04, 0x11
        /*000e*/ 	.short	(.L_3 - .L_2)
	.align		4
.L_2:
        /*0010*/ 	.word	index@(_Z11gemm_sharedPKfS0_Pfi)
        /*0014*/ 	.word	0x00000000


	//----- nvinfo : EIATTR_MIN_STACK_SIZE
	.align		4
.L_3:
        /*0018*/ 	.byte	0x04, 0x12
        /*001a*/ 	.short	(.L_5 - .L_4)
	.align		4
.L_4:
        /*001c*/ 	.word	index@(_Z11gemm_sharedPKfS0_Pfi)
        /*0020*/ 	.word	0x00000000
.L_5:


//--------------------- .nv.compat                --------------------------
	.section	.nv.compat,"",@"SHT_CUDA_COMPAT_INFO"
	.align	4
        /*0000*/ 	.byte	0x02, 0x09, 0x00, 0x00, 0x02, 0x02, 0x01, 0x00, 0x02, 0x05, 0x05, 0x00, 0x03, 0x07, 0x01, 0x01
        /*0010*/ 	.byte	0x02, 0x03, 0x00, 0x00, 0x02, 0x06, 0x01, 0x00, 0x04, 0x0b, 0x08, 0x00, 0x09, 0x00, 0x00, 0x00
        /*0020*/ 	.byte	0x00, 0x00, 0x00, 0x00


//--------------------- .nv.info._Z11gemm_sharedPKfS0_Pfi --------------------------
	.section	.nv.info._Z11gemm_sharedPKfS0_Pfi,"",@"SHT_CUDA_INFO"
	.sectionflags	@""
	.align	4


	//----- nvinfo : EIATTR_CUDA_API_VERSION
	.align		4
        /*0000*/ 	.byte	0x04, 0x37
        /*0002*/ 	.short	(.L_7 - .L_6)
.L_6:
        /*0004*/ 	.word	0x00000082


	//----- nvinfo : EIATTR_KPARAM_INFO
	.align		4
.L_7:
        /*0008*/ 	.byte	0x04, 0x17
        /*000a*/ 	.short	(.L_9 - .L_8)
.L_8:
        /*000c*/ 	.word	0x00000000
        /*0010*/ 	.short	0x0003
        /*0012*/ 	.short	0x0018
        /*0014*/ 	.byte	0x00, 0xf0, 0x11, 0x00


	//----- nvinfo : EIATTR_KPARAM_INFO
	.align		4
.L_9:
        /*0018*/ 	.byte	0x04, 0x17
        /*001a*/ 	.short	(.L_11 - .L_10)
.L_10:
        /*001c*/ 	.word	0x00000000
        /*0020*/ 	.short	0x0002
        /*0022*/ 	.short	0x0010
        /*0024*/ 	.byte	0x00, 0xf5, 0x21, 0x00


	//----- nvinfo : EIATTR_KPARAM_INFO
	.align		4
.L_11:
        /*0028*/ 	.byte	0x04, 0x17
        /*002a*/ 	.short	(.L_13 - .L_12)
.L_12:
        /*002c*/ 	.word	0x00000000
        /*0030*/ 	.short	0x0001
        /*0032*/ 	.short	0x0008
        /*0034*/ 	.byte	0x00, 0xf5, 0x21, 0x00


	//----- nvinfo : EIATTR_KPARAM_INFO
	.align		4
.L_13:
        /*0038*/ 	.byte	0x04, 0x17
        /*003a*/ 	.short	(.L_15 - .L_14)
.L_14:
        /*003c*/ 	.word	0x00000000
        /*0040*/ 	.short	0x0000
        /*0042*/ 	.short	0x0000
        /*0044*/ 	.byte	0x00, 0xf5, 0x21, 0x00


	//----- nvinfo : EIATTR_SPARSE_MMA_MASK
	.align		4
.L_15:
        /*0048*/ 	.byte	0x03, 0x50
        /*004a*/ 	.short	0x0000


	//----- nvinfo : EIATTR_MAXREG_COUNT
	.align		4
        /*004c*/ 	.byte	0x03, 0x1b
        /*004e*/ 	.short	0x00ff


	//----- nvinfo : EIATTR_NUM_BARRIERS
	.align		4
        /*0050*/ 	.byte	0x02, 0x4c
        /*0052*/ 	.byte	0x01
	.zero		1


	//----- nvinfo : EIATTR_MERCURY_ISA_VERSION
	.align		4
        /*0054*/ 	.byte	0x03, 0x5f
        /*0056*/ 	.short	0x0101


	//----- nvinfo : EIATTR_VRC_CTA_INIT_COUNT
	.align		4
        /*0058*/ 	.byte	0x02, 0x4a
	.zero		1
	.zero		1


	//----- nvinfo : EIATTR_EXIT_INSTR_OFFSETS
	.align		4
        /*005c*/ 	.byte	0x04, 0x1c
        /*005e*/ 	.short	(.L_17 - .L_16)


	//   ....[0]....
.L_16:
        /*0060*/ 	.word	0x000007e0


	//   ....[1]....
        /*0064*/ 	.word	0x00000830


	//----- nvinfo : EIATTR_CBANK_PARAM_SIZE
	.align		4
.L_17:
        /*0068*/ 	.byte	0x03, 0x19
        /*006a*/ 	.short	0x001c


	//----- nvinfo : EIATTR_PARAM_CBANK
	.align		4
        /*006c*/ 	.byte	0x04, 0x0a
        /*006e*/ 	.short	(.L_19 - .L_18)
	.align		4
.L_18:
        /*0070*/ 	.word	index@(.nv.constant0._Z11gemm_sharedPKfS0_Pfi)
        /*0074*/ 	.short	0x0380
        /*0076*/ 	.short	0x001c


	//----- nvinfo : EIATTR_SW_WAR
	.align		4
.L_19:
        /*0078*/ 	.byte	0x04, 0x36
        /*007a*/ 	.short	(.L_21 - .L_20)
.L_20:
        /*007c*/ 	.word	0x00000008
.L_21:


//--------------------- .nv.callgraph             --------------------------
	.section	.nv.callgraph,"",@"SHT_CUDA_CALLGRAPH"
	.align	4
	.sectionentsize	8
	.align		4
        /*0000*/ 	.word	0x00000000
	.align		4
        /*0004*/ 	.word	0xffffffff
	.align		4
        /*0008*/ 	.word	0x00000000
	.align		4
        /*000c*/ 	.word	0xfffffffe
	.align		4
        /*0010*/ 	.word	0x00000000
	.align		4
        /*0014*/ 	.word	0xfffffffd
	.align		4
        /*0018*/ 	.word	0x00000000
	.align		4
        /*001c*/ 	.word	0xfffffffc


//--------------------- .text._Z11gemm_sharedPKfS0_Pfi --------------------------
	.section	.text._Z11gemm_sharedPKfS0_Pfi,"ax",@progbits
	.align	128
        .global         _Z11gemm_sharedPKfS0_Pfi
        .type           _Z11gemm_sharedPKfS0_Pfi,@function
        .size           _Z11gemm_sharedPKfS0_Pfi,(.L_x_3 - _Z11gemm_sharedPKfS0_Pfi)
        .other          _Z11gemm_sharedPKfS0_Pfi,@"STO_CUDA_ENTRY STV_DEFAULT"
_Z11gemm_sharedPKfS0_Pfi:
.text._Z11gemm_sharedPKfS0_Pfi:
[----:B------:R-:W-:Y:S01]  /*0000*/  LDC R1, c[0x0][0x37c] ;  /* 0x0000df00ff017b82 */ /* 0x000fe20000000800 */
[----:B------:R-:W0:Y:S01]  /*0010*/  LDCU UR4, c[0x0][0x398] ;  /* 0x00007300ff0477ac */ /* 0x000e220008000800 */
[----:B------:R-:W1:Y:S01]  /*0020*/  S2R R18, SR_CTAID.Y ;  /* 0x0000000000127919 */ /* 0x000e620000002600 */
[----:B------:R-:W-:Y:S01]  /*0030*/  HFMA2 R25, -RZ, RZ, 0, 0 ;  /* 0x00000000ff197431 */ /* 0x000fe200000001ff */
[----:B------:R-:W2:Y:S01]  /*0040*/  LDCU.64 UR8, c[0x0][0x358] ;  /* 0x00006b00ff0877ac */ /* 0x000ea20008000a00 */
[----:B------:R-:W1:Y:S01]  /*0050*/  S2R R16, SR_TID.Y ;  /* 0x0000000000107919 */ /* 0x000e620000002200 */
[----:B------:R-:W3:Y:S01]  /*0060*/  S2R R2, SR_CTAID.X ;  /* 0x0000000000027919 */ /* 0x000ee20000002500 */
[----:B------:R-:W3:Y:S01]  /*0070*/  S2R R19, SR_TID.X ;  /* 0x0000000000137919 */ /* 0x000ee20000002100 */
[----:B0-----:R-:W-:-:S04]  /*0080*/  MOV R6, UR4 ;  /* 0x0000000400067c02 */ /* 0x001fc80008000f00 */
[----:B------:R-:W-:Y:S02]  /*0090*/  ISETP.GE.AND P0, PT, R6, 0x1, PT ;  /* 0x000000010600780c */ /* 0x000fe40003f06270 */
[----:B-1----:R-:W-:Y:S02]  /*00a0*/  LEA R18, R18, R16, 0x5 ;  /* 0x0000001012127211 */ /* 0x002fe400078e28ff */
[----:B---3--:R-:W-:-:S09]  /*00b0*/  LEA R21, R2, R19, 0x5 ;  /* 0x0000001302157211 */ /* 0x008fd200078e28ff */
[----:B--2---:R-:W-:Y:S05]  /*00c0*/  @!P0 BRA `(.L_x_0) ;  /* 0x0000000400bc8947 */ /* 0x004fea0003800000 */
[----:B------:R-:W0:Y:S01]  /*00d0*/  S2UR UR6, SR_CgaCtaId ;  /* 0x00000000000679c3 */ /* 0x000e220000008800 */
[----:B------:R-:W-:Y:S01]  /*00e0*/  UMOV UR4, 0x400 ;  /* 0x0000040000047882 */ /* 0x000fe20000000000 */
[-CC-:B------:R-:W-:Y:S01]  /*00f0*/  IMAD R17, R16, R6.reuse, R19.reuse ;  /* 0x0000000610117224 */ /* 0x180fe200078e0213 */
[----:B------:R-:W-:Y:S01]  /*0100*/  UIADD3 UR5, UPT, UPT, UR4, 0x1000, URZ ;  /* 0x0000100004057890 */ /* 0x000fe2000fffe0ff */
[----:B------:R-:W-:Y:S01]  /*0110*/  MOV R25, RZ ;  /* 0x000000ff00197202 */ /* 0x000fe20000000f00 */
[----:B------:R-:W-:Y:S02]  /*0120*/  IMAD R7, R18, R6, R19 ;  /* 0x0000000612077224 */ /* 0x000fe400078e0213 */
[----:B------:R-:W-:Y:S01]  /*0130*/  LEA R17, R2, R17, 0x5 ;  /* 0x0000001102117211 */ /* 0x000fe200078e28ff */
[----:B------:R-:W1:Y:S01]  /*0140*/  LDC R0, c[0x0][0x398] ;  /* 0x0000e600ff007b82 */ /* 0x000e620000000800 */
[----:B0-----:R-:W-:Y:S02]  /*0150*/  ULEA UR4, UR6, UR4, 0x18 ;  /* 0x0000000406047291 */ /* 0x001fe4000f8ec0ff */
[----:B------:R-:W-:-:S04]  /*0160*/  ULEA UR5, UR6, UR5, 0x18 ;  /* 0x0000000506057291 */ /* 0x000fc8000f8ec0ff */
[C---:B------:R-:W-:Y:S01]  /*0170*/  LEA R5, R16.reuse, UR4, 0x7 ;  /* 0x0000000410057c11 */ /* 0x040fe2000f8e38ff */
[----:B------:R-:W-:Y:S01]  /*0180*/  UMOV UR4, URZ ;  /* 0x000000ff00047c82 */ /* 0x000fe20008000000 */
[C---:B------:R-:W-:Y:S02]  /*0190*/  LEA R3, R19.reuse, UR5, 0x2 ;  /* 0x0000000513037c11 */ /* 0x040fe4000f8e10ff */
[----:B------:R-:W-:Y:S02]  /*01a0*/  LEA R4, R19, R5, 0x2 ;  /* 0x0000000513047211 */ /* 0x000fe400078e10ff */
[----:B------:R-:W-:-:S07]  /*01b0*/  LEA R2, R16, R3, 0x7 ;  /* 0x0000000310027211 */ /* 0x000fce00078e38ff */
.L_x_1:
[----:B-1----:R-:W-:Y:S01]  /*01c0*/  MOV R6, R0 ;  /* 0x0000000000067202 */ /* 0x002fe20000000f00 */
[----:B------:R-:W-:Y:S01]  /*01d0*/  HFMA2 R20, -RZ, RZ, 0, 0 ;  /* 0x00000000ff147431 */ /* 0x000fe200000001ff */
[----:B------:R-:W-:Y:S02]  /*01e0*/  VIMNMX.U32 R9, PT, PT, R18, R19, !PT ;  /* 0x0000001312097248 */ /* 0x000fe40007fe0000 */
[-C--:B------:R-:W-:Y:S02]  /*01f0*/  ISETP.GE.U32.AND P0, PT, R16, R6.reuse, PT ;  /* 0x000000061000720c */ /* 0x080fe40003f06070 */
[-C--:B------:R-:W-:Y:S02]  /*0200*/  ISETP.GE.U32.AND P1, PT, R9, R6.reuse, PT ;  /* 0x000000060900720c */ /* 0x080fe40003f26070 */
[----:B------:R-:W-:Y:S02]  /*0210*/  ISETP.GE.OR P0, PT, R21, R6, P0 ;  /* 0x000000061500720c */ /* 0x000fe40000706670 */
[----:B------:R-:W-:-:S09]  /*0220*/  MOV R24, RZ ;  /* 0x000000ff00187202 */ /* 0x000fd20000000f00 */
[----:B------:R-:W0:Y:S08]  /*0230*/  @!P1 LDC.64 R10, c[0x0][0x380] ;  /* 0x0000e000ff0a9b82 */ /* 0x000e300000000a00 */
[----:B------:R-:W1:Y:S01]  /*0240*/  @!P0 LDC.64 R8, c[0x0][0x388] ;  /* 0x0000e200ff088b82 */ /* 0x000e620000000a00 */
[----:B0-----:R-:W-:-:S05]  /*0250*/  @!P1 IMAD.WIDE.U32 R10, R7, 0x4, R10 ;  /* 0x00000004070a9825 */ /* 0x001fca00078e000a */
[----:B------:R-:W2:Y:S01]  /*0260*/  @!P1 LDG.E R20, desc[UR8][R10.64] ;  /* 0x000000080a149981 */ /* 0x000ea2000c1e1900 */
[----:B-1----:R-:W-:-:S05]  /*0270*/  @!P0 IMAD.WIDE.U32 R22, R17, 0x4, R8 ;  /* 0x0000000411168825 */ /* 0x002fca00078e0008 */
[----:B------:R-:W3:Y:S01]  /*0280*/  @!P0 LDG.E R24, desc[UR8][R22.64] ;  /* 0x0000000816188981 */ /* 0x000ee2000c1e1900 */
[----:B------:R-:W-:-:S06]  /*0290*/  UIADD3 UR4, UPT, UPT, UR4, 0x20, URZ ;  /* 0x0000002004047890 */ /* 0x000fcc000fffe0ff */
[----:B------:R-:W-:Y:S01]  /*02a0*/  ISETP.LE.AND P0, PT, R6, UR4, PT ;  /* 0x0000000406007c0c */ /* 0x000fe2000bf03270 */
[----:B--2---:R-:W-:Y:S04]  /*02b0*/  STS [R4], R20 ;  /* 0x0000001404007388 */ /* 0x004fe80000000800 */
[----:B---3--:R-:W-:Y:S01]  /*02c0*/  STS [R2], R24 ;  /* 0x0000001802007388 */ /* 0x008fe20000000800 */
[----:B------:R-:W-:Y:S06]  /*02d0*/  BAR.SYNC.DEFER_BLOCKING 0x0 ;  /* 0x0000000000007b1d */ /* 0x000fec0000010000 */
[----:B------:R-:W-:Y:S04]  /*02e0*/  LDS R28, [R3] ;  /* 0x00000000031c7984 */ /* 0x000fe80000000800 */
[----:B------:R-:W0:Y:S04]  /*02f0*/  LDS.128 R12, [R5] ;  /* 0x00000000050c7984 */ /* 0x000e280000000c00 */
[----:B------:R-:W1:Y:S04]  /*0300*/  LDS R23, [R3+0x80] ;  /* 0x0000800003177984 */ /* 0x000e680000000800 */
[----:B------:R-:W2:Y:S04]  /*0310*/  LDS R27, [R3+0x100] ;  /* 0x00010000031b7984 */ /* 0x000ea80000000800 */
[----:B------:R-:W3:Y:S04]  /*0320*/  LDS R26, [R3+0x180] ;  /* 0x00018000031a7984 */ /* 0x000ee80000000800 */
[----:B------:R-:W-:Y:S04]  /*0330*/  LDS R29, [R3+0x200] ;  /* 0x00020000031d7984 */ /* 0x000fe80000000800 */
[----:B------:R-:W4:Y:S04]  /*0340*/  LDS.128 R8, [R5+0x10] ;  /* 0x0000100005087984 */ /* 0x000f280000000c00 */
[----:B------:R-:W5:Y:S04]  /*0350*/  LDS R20, [R3+0x280] ;  /* 0x0002800003147984 */ /* 0x000f680000000800 */
[----:B------:R-:W-:Y:S04]  /*0360*/  LDS R24, [R3+0x380] ;  /* 0x0003800003187984 */ /* 0x000fe80000000800 */
[----:B------:R-:W-:Y:S01]  /*0370*/  LDS R22, [R3+0x480] ;  /* 0x0004800003167984 */ /* 0x000fe20000000800 */
[----:B0-----:R-:W-:-:S03]  /*0380*/  FFMA R12, R12, R28, R25 ;  /* 0x0000001c0c0c7223 */ /* 0x001fc60000000019 */
[----:B------:R-:W0:Y:S01]  /*0390*/  LDS R25, [R3+0x300] ;  /* 0x0003000003197984 */ /* 0x000e220000000800 */
[----:B-1----:R-:W-:-:S04]  /*03a0*/  FFMA R12, R23, R13, R12 ;  /* 0x0000000d170c7223 */ /* 0x002fc8000000000c */
[----:B--2---:R-:W-:-:S04]  /*03b0*/  FFMA R27, R27, R14, R12 ;  /* 0x0000000e1b1b7223 */ /* 0x004fc8000000000c */
[----:B---3--:R-:W-:Y:S02]  /*03c0*/  FFMA R23, R26, R15, R27 ;  /* 0x0000000f1a177223 */ /* 0x008fe4000000001b */
[----:B------:R-:W-:Y:S04]  /*03d0*/  LDS R27, [R3+0x400] ;  /* 0x00040000031b7984 */ /* 0x000fe80000000800 */
[----:B------:R-:W1:Y:S01]  /*03e0*/  LDS.128 R12, [R5+0x20] ;  /* 0x00002000050c7984 */ /* 0x000e620000000c00 */
[----:B----4-:R-:W-:-:S03]  /*03f0*/  FFMA R23, R8, R29, R23 ;  /* 0x0000001d08177223 */ /* 0x010fc60000000017 */
[----:B------:R-:W-:Y:S01]  /*0400*/  LDS R26, [R3+0x580] ;  /* 0x00058000031a7984 */ /* 0x000fe20000000800 */
[----:B-----5:R-:W-:-:S03]  /*0410*/  FFMA R20, R20, R9, R23 ;  /* 0x0000000914147223 */ /* 0x020fc60000000017 */
[----:B------:R-:W2:Y:S01]  /*0420*/  LDS R23, [R3+0x500] ;  /* 0x0005000003177984 */ /* 0x000ea20000000800 */
[----:B0-----:R-:W-:-:S03]  /*0430*/  FFMA R25, R25, R10, R20 ;  /* 0x0000000a19197223 */ /* 0x001fc60000000014 */
[----:B------:R-:W-:Y:S01]  /*0440*/  LDS R20, [R3+0x680] ;  /* 0x0006800003147984 */ /* 0x000fe20000000800 */
[----:B------:R-:W-:-:S03]  /*0450*/  FFMA R29, R24, R11, R25 ;  /* 0x0000000b181d7223 */ /* 0x000fc60000000019 */
[----:B------:R-:W-:Y:S04]  /*0460*/  LDS R25, [R3+0x600] ;  /* 0x0006000003197984 */ /* 0x000fe80000000800 */
[----:B------:R-:W0:Y:S04]  /*0470*/  LDS.128 R8, [R5+0x30] ;  /* 0x0000300005087984 */ /* 0x000e280000000c00 */
[----:B------:R-:W-:Y:S01]  /*0480*/  LDS R24, [R3+0x780] ;  /* 0x0007800003187984 */ /* 0x000fe20000000800 */
[----:B-1----:R-:W-:-:S04]  /*0490*/  FFMA R27, R12, R27, R29 ;  /* 0x0000001b0c1b7223 */ /* 0x002fc8000000001d */
[----:B------:R-:W-:Y:S02]  /*04a0*/  FFMA R22, R22, R13, R27 ;  /* 0x0000000d16167223 */ /* 0x000fe4000000001b */
[----:B------:R-:W1:Y:S02]  /*04b0*/  LDS R27, [R3+0x700] ;  /* 0x00070000031b7984 */ /* 0x000e640000000800 */
[----:B--2---:R-:W-:Y:S02]  /*04c0*/  FFMA R23, R23, R14, R22 ;  /* 0x0000000e17177223 */ /* 0x004fe40000000016 */
[----:B------:R-:W-:Y:S02]  /*04d0*/  LDS R22, [R3+0x880] ;  /* 0x0008800003167984 */ /* 0x000fe40000000800 */
[----:B------:R-:W-:Y:S02]  /*04e0*/  FFMA R29, R26, R15, R23 ;  /* 0x0000000f1a1d7223 */ /* 0x000fe40000000017 */
[----:B------:R-:W-:Y:S04]  /*04f0*/  LDS R23, [R3+0x800] ;  /* 0x0008000003177984 */ /* 0x000fe80000000800 */
[----:B------:R-:W2:Y:S04]  /*0500*/  LDS.128 R12, [R5+0x40] ;  /* 0x00004000050c7984 */ /* 0x000ea80000000c00 */
[----:B------:R-:W-:Y:S01]  /*0510*/  LDS R26, [R3+0x980] ;  /* 0x00098000031a7984 */ /* 0x000fe20000000800 */
[----:B0-----:R-:W-:-:S03]  /*0520*/  FFMA R25, R8, R25, R29 ;  /* 0x0000001908197223 */ /* 0x001fc6000000001d */
[----:B------:R-:W0:Y:S01]  /*0530*/  LDS R29, [R3+0x900] ;  /* 0x00090000031d7984 */ /* 0x000e220000000800 */
[----:B------:R-:W-:-:S03]  /*0540*/  FFMA R20, R20, R9, R25 ;  /* 0x0000000914147223 */ /* 0x000fc60000000019 */
[----:B------:R-:W-:Y:S01]  /*0550*/  LDS R25, [R3+0xa00] ;  /* 0x000a000003197984 */ /* 0x000fe20000000800 */
[----:B-1----:R-:W-:-:S03]  /*0560*/  FFMA R27, R27, R10, R20 ;  /* 0x0000000a1b1b7223 */ /* 0x002fc60000000014 */
[----:B------:R-:W-:Y:S01]  /*0570*/  LDS R20, [R3+0xa80] ;  /* 0x000a800003147984 */ /* 0x000fe20000000800 */
[----:B------:R-:W-:-:S03]  /*0580*/  FFMA R27, R24, R11, R27 ;  /* 0x0000000b181b7223 */ /* 0x000fc6000000001b */
[----:B------:R-:W1:Y:S04]  /*0590*/  LDS.128 R8, [R5+0x50] ;  /* 0x0000500005087984 */ /* 0x000e680000000c00 */
[----:B------:R-:W-:Y:S01]  /*05a0*/  LDS R24, [R3+0xb80] ;  /* 0x000b800003187984 */ /* 0x000fe20000000800 */
[----:B--2---:R-:W-:-:S03]  /*05b0*/  FFMA R23, R12, R23, R27 ;  /* 0x000000170c177223 */ /* 0x004fc6000000001b */
[----:B------:R-:W-:Y:S01]  /*05c0*/  LDS R27, [R3+0xc00] ;  /* 0x000c0000031b7984 */ /* 0x000fe20000000800 */
[----:B------:R-:W-:-:S03]  /*05d0*/  FFMA R22, R22, R13, R23 ;  /* 0x0000000d16167223 */ /* 0x000fc60000000017 */
[----:B------:R-:W2:Y:S01]  /*05e0*/  LDS R23, [R3+0xb00] ;  /* 0x000b000003177984 */ /* 0x000ea20000000800 */
[----:B0-----:R-:W-:-:S03]  /*05f0*/  FFMA R29, R29, R14, R22 ;  /* 0x0000000e1d1d7223 */ /* 0x001fc60000000016 */
[----:B------:R-:W-:Y:S01]  /*0600*/  LDS R22, [R3+0xc80] ;  /* 0x000c800003167984 */ /* 0x000fe20000000800 */
[----:B------:R-:W-:-:S03]  /*0610*/  FFMA R29, R26, R15, R29 ;  /* 0x0000000f1a1d7223 */ /* 0x000fc6000000001d */
[----:B------:R-:W0:Y:S04]  /*0620*/  LDS.128 R12, [R5+0x60] ;  /* 0x00006000050c7984 */ /* 0x000e280000000c00 */
[----:B------:R-:W-:Y:S01]  /*0630*/  LDS R26, [R3+0xf00] ;  /* 0x000f0000031a7984 */ /* 0x000fe20000000800 */
[----:B-1----:R-:W-:-:S04]  /*0640*/  FFMA R25, R8, R25, R29 ;  /* 0x0000001908197223 */ /* 0x002fc8000000001d */
[----:B------:R-:W-:Y:S02]  /*0650*/  FFMA R20, R20, R9, R25 ;  /* 0x0000000914147223 */ /* 0x000fe40000000019 */
[----:B------:R-:W1:Y:S02]  /*0660*/  LDS R25, [R3+0xd00] ;  /* 0x000d000003197984 */ /* 0x000e640000000800 */
[----:B--2---:R-:W-:Y:S02]  /*0670*/  FFMA R23, R23, R10, R20 ;  /* 0x0000000a17177223 */ /* 0x004fe40000000014 */
[----:B------:R-:W2:Y:S02]  /*0680*/  LDS R20, [R3+0xd80] ;  /* 0x000d800003147984 */ /* 0x000ea40000000800 */
[----:B------:R-:W-:Y:S02]  /*0690*/  FFMA R29, R24, R11, R23 ;  /* 0x0000000b181d7223 */ /* 0x000fe40000000017 */
[----:B------:R-:W-:Y:S04]  /*06a0*/  LDS R23, [R3+0xe00] ;  /* 0x000e000003177984 */ /* 0x000fe80000000800 */
[----:B------:R-:W3:Y:S01]  /*06b0*/  LDS.128 R8, [R5+0x70] ;  /* 0x0000700005087984 */ /* 0x000ee20000000c00 */
[----:B0-----:R-:W-:-:S03]  /*06c0*/  FFMA R27, R12, R27, R29 ;  /* 0x0000001b0c1b7223 */ /* 0x001fc6000000001d */
[----:B------:R-:W0:Y:S01]  /*06d0*/  LDS R12, [R3+0xe80] ;  /* 0x000e8000030c7984 */ /* 0x000e220000000800 */
[----:B------:R-:W-:-:S03]  /*06e0*/  FFMA R24, R22, R13, R27 ;  /* 0x0000000d16187223 */ /* 0x000fc6000000001b */
[----:B------:R-:W4:Y:S01]  /*06f0*/  LDS R22, [R3+0xf80] ;  /* 0x000f800003167984 */ /* 0x000f220000000800 */
[----:B-1----:R-:W-:-:S04]  /*0700*/  FFMA R25, R25, R14, R24 ;  /* 0x0000000e19197223 */ /* 0x002fc80000000018 */
[----:B--2---:R-:W-:-:S04]  /*0710*/  FFMA R15, R20, R15, R25 ;  /* 0x0000000f140f7223 */ /* 0x004fc80000000019 */
[----:B---3--:R-:W-:Y:S01]  /*0720*/  FFMA R15, R8, R23, R15 ;  /* 0x00000017080f7223 */ /* 0x008fe2000000000f */
[----:B------:R-:W-:-:S03]  /*0730*/  IADD3 R19, PT, PT, R19, 0x20, RZ ;  /* 0x0000002013137810 */ /* 0x000fc60007ffe0ff */
[----:B0-----:R-:W-:-:S04]  /*0740*/  FFMA R9, R12, R9, R15 ;  /* 0x000000090c097223 */ /* 0x001fc8000000000f */
[----:B------:R-:W-:Y:S01]  /*0750*/  FFMA R9, R26, R10, R9 ;  /* 0x0000000a1a097223 */ /* 0x000fe20000000009 */
[----:B------:R-:W-:Y:S02]  /*0760*/  IADD3 R16, PT, PT, R16, 0x20, RZ ;  /* 0x0000002010107810 */ /* 0x000fe40007ffe0ff */
[----:B------:R-:W-:Y:S01]  /*0770*/  IADD3 R7, PT, PT, R7, 0x20, RZ ;  /* 0x0000002007077810 */ /* 0x000fe20007ffe0ff */
[----:B----4-:R-:W-:Y:S01]  /*0780*/  FFMA R25, R22, R11, R9 ;  /* 0x0000000b16197223 */ /* 0x010fe20000000009 */
[----:B------:R-:W-:Y:S01]  /*0790*/  LEA R17, R6, R17, 0x5 ;  /* 0x0000001106117211 */ /* 0x000fe200078e28ff */
[----:B------:R-:W-:Y:S06]  /*07a0*/  BAR.SYNC.DEFER_BLOCKING 0x0 ;  /* 0x0000000000007b1d */ /* 0x000fec0000010000 */
[----:B------:R-:W-:Y:S05]  /*07b0*/  @!P0 BRA `(.L_x_1) ;  /* 0xfffffff800808947 */ /* 0x000fea000383ffff */
.L_x_0:
[----:B------:R-:W-:-:S04]  /*07c0*/  VIMNMX R3, PT, PT, R18, R21, !PT ;  /* 0x0000001512037248 */ /* 0x000fc80007fe0100 */
[----:B------:R-:W-:-:S13]  /*07d0*/  ISETP.GE.AND P0, PT, R3, R6, PT ;  /* 0x000000060300720c */ /* 0x000fda0003f06270 */
[----:B------:R-:W-:Y:S05]  /*07e0*/  @P0 EXIT ;  /* 0x000000000000094d */ /* 0x000fea0003800000 */
[----:B------:R-:W0:Y:S01]  /*07f0*/  LDC.64 R2, c[0x0][0x390] ;  /* 0x0000e400ff027b82 */ /* 0x000e220000000a00 */
[----:B------:R-:W-:-:S04]  /*0800*/  IMAD R21, R18, R6, R21 ;  /* 0x0000000612157224 */ /* 0x000fc800078e0215 */
[----:B0-----:R-:W-:-:S05]  /*0810*/  IMAD.WIDE R2, R21, 0x4, R2 ;  /* 0x0000000415027825 */ /* 0x001fca00078e0202 */
[----:B------:R-:W-:Y:S01]  /*0820*/  STG.E desc[UR8][R2.64], R25 ;  /* 0x0000001902007986 */ /* 0x000fe2000c101908 */
[----:B------:R-:W-:Y:S05]  /*0830*/  EXIT ;  /* 0x000000000000794d */ /* 0x000fea0003800000 */
.L_x_2:
[----:B------:R-:W-:-:S00]  /*0840*/  BRA `(.L_x_2) ;  /* 0xfffffffc00fc7947 */ /* 0x000fc0000383ffff */
[----:B------:R-:W-:-:S00]  /*0850*/  NOP ;  /* 0x0000000000007918 */ /* 0x000fc00000000000 */
        /* <DEDUP_REMOVED lines=10> */
.L_x_3:


//--------------------- .nv.shared._Z11gemm_sharedPKfS0_Pfi --------------------------
	.section	.nv.shared._Z11gemm_sharedPKfS0_Pfi,"aw",@nobits
	.sectionflags	@""
	.align	4
.nv.shared._Z11gemm_sharedPKfS0_Pfi:
	.zero		9216


//--------------------- .nv.shared.reserved.0     --------------------------
	.section	.nv.shared.reserved.0,"aw",@nobits
	.weak		__nv_reservedSMEM_offset_0_alias
	.size		__nv_reservedSMEM_offset_0_alias, 0, 64
	.other		__nv_reservedSMEM_offset_0_alias,@"STO_CUDA_RESERVED_SHARED STV_DEFAULT"
__nv_reservedSMEM_offset_0_alias:
	.zero		0
	.zero		64


//--------------------- .nv.constant0._Z11gemm_sharedPKfS0_Pfi --------------------------
	.section	.nv.constant0._Z11gemm_sharedPKfS0_Pfi,"a",@progbits
	.sectionflags	@""
	.align	4
.nv.constant0._Z11gemm_sharedPKfS0_Pfi:
	.zero		924


//--------------------- SYMBOLS --------------------------

	.type		.nv.reservedSmem.offset0,@object
	.size		.nv.reservedSmem.offset0,0x4
	.type		.nv.reservedSmem.cap,@object
	.size		.nv.reservedSmem.cap,0x4
